	.headerflags	@"EF_CUDA_TEXMODE_UNIFIED EF_CUDA_64BIT_ADDRESS EF_CUDA_SM86 EF_CUDA_VIRTUAL_SM(EF_CUDA_SM86)"
	.elftype	@"ET_EXEC"


//--------------------- .nv.info                  --------------------------
	.section	.nv.info,"",@"SHT_CUDA_INFO"
	.align	4


	//----- nvinfo : EIATTR_REGCOUNT
	.align		4
        /*0000*/ 	.byte	0x04, 0x2f
        /*0002*/ 	.short	(.L_1 - .L_0)
	.align		4
.L_0:
        /*0004*/ 	.word	index@(nothing)
        /*0008*/ 	.word	0x00000004


	//----- nvinfo : EIATTR_MAX_STACK_SIZE
	.align		4
.L_1:
        /*000c*/ 	.byte	0x04, 0x23
        /*000e*/ 	.short	(.L_3 - .L_2)
	.align		4
.L_2:
        /*0010*/ 	.word	index@(nothing)
        /*0014*/ 	.word	0x00000000


	//----- nvinfo : EIATTR_MIN_STACK_SIZE
	.align		4
.L_3:
        /*0018*/ 	.byte	0x04, 0x12
        /*001a*/ 	.short	(.L_5 - .L_4)
	.align		4
.L_4:
        /*001c*/ 	.word	index@(nothing)
        /*0020*/ 	.word	0x00000000


	//----- nvinfo : EIATTR_FRAME_SIZE
	.align		4
.L_5:
        /*0024*/ 	.byte	0x04, 0x11
        /*0026*/ 	.short	(.L_7 - .L_6)
	.align		4
.L_6:
        /*0028*/ 	.word	index@(nothing)
        /*002c*/ 	.word	0x00000000


	//----- nvinfo : EIATTR_REGCOUNT
	.align		4
.L_7:
        /*0030*/ 	.byte	0x04, 0x2f
        /*0032*/ 	.short	(.L_9 - .L_8)
	.align		4
.L_8:
        /*0034*/ 	.word	index@(self_add)
        /*0038*/ 	.word	0x00000008


	//----- nvinfo : EIATTR_MAX_STACK_SIZE
	.align		4
.L_9:
        /*003c*/ 	.byte	0x04, 0x23
        /*003e*/ 	.short	(.L_11 - .L_10)
	.align		4
.L_10:
        /*0040*/ 	.word	index@(self_add)
        /*0044*/ 	.word	0x00000000


	//----- nvinfo : EIATTR_MIN_STACK_SIZE
	.align		4
.L_11:
        /*0048*/ 	.byte	0x04, 0x12
        /*004a*/ 	.short	(.L_13 - .L_12)
	.align		4
.L_12:
        /*004c*/ 	.word	index@(self_add)
        /*0050*/ 	.word	0x00000000


	//----- nvinfo : EIATTR_FRAME_SIZE
	.align		4
.L_13:
        /*0054*/ 	.byte	0x04, 0x11
        /*0056*/ 	.short	(.L_15 - .L_14)
	.align		4
.L_14:
        /*0058*/ 	.word	index@(self_add)
        /*005c*/ 	.word	0x00000000


	//----- nvinfo : EIATTR_REGCOUNT
	.align		4
.L_15:
        /*0060*/ 	.byte	0x04, 0x2f
        /*0062*/ 	.short	(.L_17 - .L_16)
	.align		4
.L_16:
        /*0064*/ 	.word	index@(matmul)
        /*0068*/ 	.word	0x00000014


	//----- nvinfo : EIATTR_MAX_STACK_SIZE
	.align		4
.L_17:
        /*006c*/ 	.byte	0x04, 0x23
        /*006e*/ 	.short	(.L_19 - .L_18)
	.align		4
.L_18:
        /*0070*/ 	.word	index@(matmul)
        /*0074*/ 	.word	0x00000000


	//----- nvinfo : EIATTR_MIN_STACK_SIZE
	.align		4
.L_19:
        /*0078*/ 	.byte	0x04, 0x12
        /*007a*/ 	.short	(.L_21 - .L_20)
	.align		4
.L_20:
        /*007c*/ 	.word	index@(matmul)
        /*0080*/ 	.word	0x00000000


	//----- nvinfo : EIATTR_FRAME_SIZE
	.align		4
.L_21:
        /*0084*/ 	.byte	0x04, 0x11
        /*0086*/ 	.short	(.L_23 - .L_22)
	.align		4
.L_22:
        /*0088*/ 	.word	index@(matmul)
        /*008c*/ 	.word	0x00000000
.L_23:


//--------------------- .nv.info.matmul           --------------------------
	.section	.nv.info.matmul,"",@"SHT_CUDA_INFO"
	.align	4


	//----- nvinfo : EIATTR_CUDA_API_VERSION
	.align		4
        /*0000*/ 	.byte	0x04, 0x37
        /*0002*/ 	.short	(.L_25 - .L_24)
.L_24:
        /*0004*/ 	.word	0x00000073


	//----- nvinfo : EIATTR_SW2861232_WAR
	.align		4
.L_25:
        /*0008*/ 	.byte	0x01, 0x35
	.zero		2


	//----- nvinfo : EIATTR_PARAM_CBANK
	.align		4
        /*000c*/ 	.byte	0x04, 0x0a
        /*000e*/ 	.short	(.L_27 - .L_26)
	.align		4
.L_26:
        /*0010*/ 	.word	index@(.nv.constant0.matmul)
        /*0014*/ 	.short	0x0160
        /*0016*/ 	.short	0x0018


	//----- nvinfo : EIATTR_CBANK_PARAM_SIZE
	.align		4
.L_27:
        /*0018*/ 	.byte	0x03, 0x19
        /*001a*/ 	.short	0x0018


	//----- nvinfo : EIATTR_KPARAM_INFO
	.align		4
        /*001c*/ 	.byte	0x04, 0x17
        /*001e*/ 	.short	(.L_29 - .L_28)
.L_28:
        /*0020*/ 	.word	0x00000000
        /*0024*/ 	.short	0x0002
        /*0026*/ 	.short	0x0010
        /*0028*/ 	.byte	0x00, 0xf0, 0x21, 0x00


	//----- nvinfo : EIATTR_KPARAM_INFO
	.align		4
.L_29:
        /*002c*/ 	.byte	0x04, 0x17
        /*002e*/ 	.short	(.L_31 - .L_30)
.L_30:
        /*0030*/ 	.word	0x00000000
        /*0034*/ 	.short	0x0001
        /*0036*/ 	.short	0x0008
        /*0038*/ 	.byte	0x00, 0xf0, 0x21, 0x00


	//----- nvinfo : EIATTR_KPARAM_INFO
	.align		4
.L_31:
        /*003c*/ 	.byte	0x04, 0x17
        /*003e*/ 	.short	(.L_33 - .L_32)
.L_32:
        /*0040*/ 	.word	0x00000000
        /*0044*/ 	.short	0x0000
        /*0046*/ 	.short	0x0000
        /*0048*/ 	.byte	0x00, 0xf0, 0x21, 0x00


	//----- nvinfo : EIATTR_MAXREG_COUNT
	.align		4
.L_33:
        /*004c*/ 	.byte	0x03, 0x1b
        /*004e*/ 	.short	0x00ff


	//----- nvinfo : EIATTR_EXIT_INSTR_OFFSETS
	.align		4
        /*0050*/ 	.byte	0x04, 0x1c
        /*0052*/ 	.short	(.L_35 - .L_34)


	//   ....[0]....
.L_34:
        /*0054*/ 	.word	0x00000090


	//   ....[1]....
        /*0058*/ 	.word	0x00000260
.L_35:


//--------------------- .nv.info.self_add         --------------------------
	.section	.nv.info.self_add,"",@"SHT_CUDA_INFO"
	.align	4


	//----- nvinfo : EIATTR_CUDA_API_VERSION
	.align		4
        /*0000*/ 	.byte	0x04, 0x37
        /*0002*/ 	.short	(.L_37 - .L_36)
.L_36:
        /*0004*/ 	.word	0x00000073


	//----- nvinfo : EIATTR_SW2861232_WAR
	.align		4
.L_37:
        /*0008*/ 	.byte	0x01, 0x35
	.zero		2


	//----- nvinfo : EIATTR_PARAM_CBANK
	.align		4
        /*000c*/ 	.byte	0x04, 0x0a
        /*000e*/ 	.short	(.L_39 - .L_38)
	.align		4
.L_38:
        /*0010*/ 	.word	index@(.nv.constant0.self_add)
        /*0014*/ 	.short	0x0160
        /*0016*/ 	.short	0x0008


	//----- nvinfo : EIATTR_CBANK_PARAM_SIZE
	.align		4
.L_39:
        /*0018*/ 	.byte	0x03, 0x19
        /*001a*/ 	.short	0x0008


	//----- nvinfo : EIATTR_KPARAM_INFO
	.align		4
        /*001c*/ 	.byte	0x04, 0x17
        /*001e*/ 	.short	(.L_41 - .L_40)
.L_40:
        /*0020*/ 	.word	0x00000000
        /*0024*/ 	.short	0x0000
        /*0026*/ 	.short	0x0000
        /*0028*/ 	.byte	0x00, 0xf0, 0x21, 0x00


	//----- nvinfo : EIATTR_MAXREG_COUNT
	.align		4
.L_41:
        /*002c*/ 	.byte	0x03, 0x1b
        /*002e*/ 	.short	0x00ff


	//----- nvinfo : EIATTR_EXIT_INSTR_OFFSETS
	.align		4
        /*0030*/ 	.byte	0x04, 0x1c
        /*0032*/ 	.short	(.L_43 - .L_42)


	//   ....[0]....
.L_42:
        /*0034*/ 	.word	0x000000b0
.L_43:


//--------------------- .nv.info.nothing          --------------------------
	.section	.nv.info.nothing,"",@"SHT_CUDA_INFO"
	.align	4


	//----- nvinfo : EIATTR_CUDA_API_VERSION
	.align		4
        /*0000*/ 	.byte	0x04, 0x37
        /*0002*/ 	.short	(.L_45 - .L_44)
.L_44:
        /*0004*/ 	.word	0x00000073


	//----- nvinfo : EIATTR_SW2861232_WAR
	.align		4
.L_45:
        /*0008*/ 	.byte	0x01, 0x35
	.zero		2


	//----- nvinfo : EIATTR_MAXREG_COUNT
	.align		4
        /*000c*/ 	.byte	0x03, 0x1b
        /*000e*/ 	.short	0x00ff


	//----- nvinfo : EIATTR_EXIT_INSTR_OFFSETS
	.align		4
        /*0010*/ 	.byte	0x04, 0x1c
        /*0012*/ 	.short	(.L_47 - .L_46)


	//   ....[0]....
.L_46:
        /*0014*/ 	.word	0x00000010
.L_47:


//--------------------- .nv.rel.action            --------------------------
	.section	.nv.rel.action,"",@"SHT_CUDA_RELOCINFO"
	.align	8
	.sectionentsize	8
        /*0000*/ 	.byte	0x4b, 0x00, 0x00, 0x00, 0x00, 0x00, 0x00, 0x00, 0x00, 0x02, 0x02, 0x08, 0x10, 0x0a, 0x2f, 0x22
        /* <DEDUP_REMOVED lines=12> */
        /*00d0*/ 	.byte	0x00, 0x00, 0x00, 0x14, 0x2c, 0x00, 0x00, 0x00


//--------------------- .nv.constant0.matmul      --------------------------
	.section	.nv.constant0.matmul,"a",@progbits
	.align	4
.nv.constant0.matmul:
	.zero		376


//--------------------- .nv.constant0.self_add    --------------------------
	.section	.nv.constant0.self_add,"a",@progbits
	.align	4
.nv.constant0.self_add:
	.zero		360


//--------------------- .nv.constant0.nothing     --------------------------
	.section	.nv.constant0.nothing,"a",@progbits
	.align	4
.nv.constant0.nothing:
	.zero		352


//--------------------- .text.matmul              --------------------------
	.section	.text.matmul,"ax",@progbits
	.sectioninfo	@"SHI_REGISTERS=20"
	.align	128
        .global         matmul
        .type           matmul,@function
        .size           matmul,(.L_x_3 - matmul)
        .other          matmul,@"STO_CUDA_ENTRY STV_DEFAULT"
matmul:
.text.matmul:
[----:B------:R-:W-:-:S02]  /*0000*/  MOV R1, c[0x0][0x28] ;  /* 0x00000a0000017a02 */ /* 0x000fc40000000f00 */
[----:B------:R-:W0:Y:S04]  /*0010*/  S2R R6, SR_CTAID.X ;  /* 0x0000000000067919 */ /* 0x000e280000002500 */
[----:B------:R-:W0:Y:S04]  /*0020*/  S2R R5, SR_TID.X ;  /* 0x0000000000057919 */ /* 0x000e280000002100 */
[----:B------:R-:W1:Y:S04]  /*0030*/  S2R R0, SR_CTAID.Y ;  /* 0x0000000000007919 */ /* 0x000e680000002600 */
[----:B------:R-:W1:Y:S01]  /*0040*/  S2R R3, SR_TID.Y ;  /* 0x0000000000037919 */ /* 0x000e620000002200 */
[----:B0-----:R-:W-:-:S05]  /*0050*/  IMAD R6, R6, c[0x0][0x0], R5 ;  /* 0x0000000006067a24 */ /* 0x001fca00078e0205 */
[----:B------:R-:W-:Y:S01]  /*0060*/  ISETP.GT.AND P0, PT, R6, 0x3, PT ;  /* 0x000000030600780c */ /* 0x000fe20003f04270 */
[----:B-1----:R-:W-:-:S05]  /*0070*/  IMAD R0, R0, c[0x0][0x4], R3 ;  /* 0x0000010000007a24 */ /* 0x002fca00078e0203 */
[----:B------:R-:W-:-:S13]  /*0080*/  ISETP.GT.OR P0, PT, R0, 0x3, P0 ;  /* 0x000000030000780c */ /* 0x000fda0000704670 */
[----:B------:R-:W-:Y:S05]  /*0090*/  @P0 EXIT ;  /* 0x000000000000094d */ /* 0x000fea0003800000 */
[----:B------:R-:W-:Y:S01]  /*00a0*/  MOV R17, 0x4 ;  /* 0x0000000400117802 */ /* 0x000fe20000000f00 */
[----:B------:R-:W-:Y:S01]  /*00b0*/  ULDC.64 UR4, c[0x0][0x118] ;  /* 0x0000460000047ab9 */ /* 0x000fe20000000a00 */
[----:B------:R-:W-:-:S03]  /*00c0*/  SHF.L.U32 R7, R0, 0x2, RZ ;  /* 0x0000000200077819 */ /* 0x000fc600000006ff */
[----:B------:R-:W-:-:S04]  /*00d0*/  IMAD.WIDE R4, R6, R17, c[0x0][0x168] ;  /* 0x00005a0006047625 */ /* 0x000fc800078e0211 */
[----:B------:R-:W-:Y:S01]  /*00e0*/  IMAD.WIDE R2, R7, R17, c[0x0][0x160] ;  /* 0x0000580007027625 */ /* 0x000fe200078e0211 */
[----:B------:R-:W2:Y:S04]  /*00f0*/  LDG.E R0, [R4.64] ;  /* 0x0000000404007981 */ /* 0x000ea8000c1e1900 */
[----:B------:R0:W2:Y:S04]  /*0100*/  LDG.E R9, [R2.64] ;  /* 0x0000000402097981 */ /* 0x0000a8000c1e1900 */
[----:B------:R0:W3:Y:S04]  /*0110*/  LDG.E R10, [R2.64+0x4] ;  /* 0x00000404020a7981 */ /* 0x0000e8000c1e1900 */
[----:B------:R-:W3:Y:S04]  /*0120*/  LDG.E R11, [R4.64+0x10] ;  /* 0x00001004040b7981 */ /* 0x000ee8000c1e1900 */
[----:B------:R-:W4:Y:S04]  /*0130*/  LDG.E R12, [R4.64+0x20] ;  /* 0x00002004040c7981 */ /* 0x000f28000c1e1900 */
[----:B------:R0:W4:Y:S04]  /*0140*/  LDG.E R13, [R2.64+0x8] ;  /* 0x00000804020d7981 */ /* 0x000128000c1e1900 */
[----:B------:R-:W5:Y:S04]  /*0150*/  LDG.E R15, [R4.64+0x30] ;  /* 0x00003004040f7981 */ /* 0x000f68000c1e1900 */
[----:B------:R0:W5:Y:S02]  /*0160*/  LDG.E R14, [R2.64+0xc] ;  /* 0x00000c04020e7981 */ /* 0x000164000c1e1900 */
[----:B0-----:R-:W-:-:S05]  /*0170*/  IADD3 R2, R6, R7, RZ ;  /* 0x0000000706027210 */ /* 0x001fca0007ffe0ff */
[----:B------:R-:W-:Y:S01]  /*0180*/  IMAD.WIDE R2, R2, R17, c[0x0][0x170] ;  /* 0x00005c0002027625 */ /* 0x000fe200078e0211 */
[----:B--2---:R-:W-:-:S06]  /*0190*/  FFMA R0, R0, R9, RZ ;  /* 0x0000000900007223 */ /* 0x004fcc00000000ff */
[----:B------:R-:W0:Y:S02]  /*01a0*/  F2I.TRUNC.NTZ R0, R0 ;  /* 0x0000000000007305 */ /* 0x000e24000020f100 */
[----:B0-----:R-:W-:-:S05]  /*01b0*/  I2FP.F32.S32 R8, R0 ;  /* 0x0000000000087245 */ /* 0x001fca0000201400 */
[----:B---3--:R-:W-:-:S06]  /*01c0*/  FFMA R8, R11, R10, R8 ;  /* 0x0000000a0b087223 */ /* 0x008fcc0000000008 */
[----:B------:R-:W0:Y:S02]  /*01d0*/  F2I.TRUNC.NTZ R8, R8 ;  /* 0x0000000800087305 */ /* 0x000e24000020f100 */
[----:B0-----:R-:W-:-:S05]  /*01e0*/  I2FP.F32.S32 R9, R8 ;  /* 0x0000000800097245 */ /* 0x001fca0000201400 */
[----:B----4-:R-:W-:-:S06]  /*01f0*/  FFMA R9, R12, R13, R9 ;  /* 0x0000000d0c097223 */ /* 0x010fcc0000000009 */
[----:B------:R-:W0:Y:S02]  /*0200*/  F2I.TRUNC.NTZ R9, R9 ;  /* 0x0000000900097305 */ /* 0x000e24000020f100 */
[----:B0-----:R-:W-:-:S05]  /*0210*/  I2FP.F32.S32 R10, R9 ;  /* 0x00000009000a7245 */ /* 0x001fca0000201400 */
[----:B-----5:R-:W-:-:S06]  /*0220*/  FFMA R10, R15, R14, R10 ;  /* 0x0000000e0f0a7223 */ /* 0x020fcc000000000a */
[----:B------:R-:W0:Y:S02]  /*0230*/  F2I.TRUNC.NTZ R10, R10 ;  /* 0x0000000a000a7305 */ /* 0x000e24000020f100 */
[----:B0-----:R-:W-:-:S05]  /*0240*/  I2FP.F32.S32 R5, R10 ;  /* 0x0000000a00057245 */ /* 0x001fca0000201400 */
[----:B------:R-:W-:Y:S01]  /*0250*/  STG.E [R2.64], R5 ;  /* 0x0000000502007986 */ /* 0x000fe2000c101904 */
[----:B------:R-:W-:Y:S05]  /*0260*/  EXIT ;  /* 0x000000000000794d */ /* 0x000fea0003800000 */
.L_x_0:
[----:B------:R-:W-:-:S00]  /*0270*/  BRA `(.L_x_0) ;  /* 0xfffffff000007947 */ /* 0x000fc0000383ffff */
[----:B------:R-:W-:-:S00]  /*0280*/  NOP ;  /* 0x0000000000007918 */ /* 0x000fc00000000000 */
[----:B------:R-:W-:-:S00]  /*0290*/  NOP ;  /* 0x0000000000007918 */ /* 0x000fc00000000000 */
[----:B------:R-:W-:-:S00]  /*02a0*/  NOP ;  /* 0x0000000000007918 */ /* 0x000fc00000000000 */
[----:B------:R-:W-:-:S00]  /*02b0*/  NOP ;  /* 0x0000000000007918 */ /* 0x000fc00000000000 */
[----:B------:R-:W-:-:S00]  /*02c0*/  NOP ;  /* 0x0000000000007918 */ /* 0x000fc00000000000 */
[----:B------:R-:W-:-:S00]  /*02d0*/  NOP ;  /* 0x0000000000007918 */ /* 0x000fc00000000000 */
[----:B------:R-:W-:-:S00]  /*02e0*/  NOP ;  /* 0x0000000000007918 */ /* 0x000fc00000000000 */
[----:B------:R-:W-:-:S00]  /*02f0*/  NOP ;  /* 0x0000000000007918 */ /* 0x000fc00000000000 */
.L_x_3:


//--------------------- .text.self_add            --------------------------
	.section	.text.self_add,"ax",@progbits
	.sectioninfo	@"SHI_REGISTERS=8"
	.align	128
        .global         self_add
        .type           self_add,@function
        .size           self_add,(.L_x_4 - self_add)
        .other          self_add,@"STO_CUDA_ENTRY STV_DEFAULT"
self_add:
.text.self_add:
[----:B------:R-:W-:-:S02]  /*0000*/  MOV R1, c[0x0][0x28] ;  /* 0x00000a0000017a02 */ /* 0x000fc40000000f00 */
[----:B------:R-:W0:Y:S01]  /*0010*/  S2R R0, SR_CTAID.X ;  /* 0x0000000000007919 */ /* 0x000e220000002500 */
[----:B------:R-:W-:Y:S01]  /*0020*/  MOV R5, 0x4 ;  /* 0x0000000400057802 */ /* 0x000fe20000000f00 */
[----:B------:R-:W-:Y:S02]  /*0030*/  ULDC.64 UR4, c[0x0][0x118] ;  /* 0x0000460000047ab9 */ /* 0x000fe40000000a00 */
[----:B------:R-:W0:Y:S02]  /*0040*/  S2R R3, SR_TID.X ;  /* 0x0000000000037919 */ /* 0x000e240000002100 */
[----:B0-----:R-:W-:-:S04]  /*0050*/  IMAD R0, R0, c[0x0][0x0], R3 ;  /* 0x0000000000007a24 */ /* 0x001fc800078e0203 */
[----:B------:R-:W-:-:S05]  /*0060*/  IMAD.WIDE R2, R0, R5, c[0x0][0x160] ;  /* 0x0000580000027625 */ /* 0x000fca00078e0205 */
[----:B------:R-:W2:Y:S01]  /*0070*/  LDG.E R4, [R2.64] ;  /* 0x0000000402047981 */ /* 0x000ea2000c1e1900 */
[----:B------:R-:W-:-:S05]  /*0080*/  I2FP.F32.S32 R5, R0 ;  /* 0x0000000000057245 */ /* 0x000fca0000201400 */
[----:B--2---:R-:W-:-:S05]  /*0090*/  FFMA R5, R4, 2, R5 ;  /* 0x4000000004057823 */ /* 0x004fca0000000005 */
[----:B------:R-:W-:Y:S01]  /*00a0*/  STG.E [R2.64], R5 ;  /* 0x0000000502007986 */ /* 0x000fe2000c101904 */
[----:B------:R-:W-:Y:S05]  /*00b0*/  EXIT ;  /* 0x000000000000794d */ /* 0x000fea0003800000 */
.L_x_1:
        /* <DEDUP_REMOVED lines=12> */
.L_x_4:


//--------------------- .text.nothing             --------------------------
	.section	.text.nothing,"ax",@progbits
	.sectioninfo	@"SHI_REGISTERS=4"
	.align	128
        .global         nothing
        .type           nothing,@function
        .size           nothing,(.L_x_5 - nothing)
        .other          nothing,@"STO_CUDA_ENTRY STV_DEFAULT"
nothing:
.text.nothing:
[----:B------:R-:W-:-:S02]  /*0000*/  MOV R1, c[0x0][0x28] ;  /* 0x00000a0000017a02 */ /* 0x000fc40000000f00 */
[----:B------:R-:W-:Y:S05]  /*0010*/  EXIT ;  /* 0x000000000000794d */ /* 0x000fea0003800000 */
.L_x_2:
        /* <DEDUP_REMOVED lines=14> */
.L_x_5:
